	.headerflags	@"EF_CUDA_TEXMODE_UNIFIED EF_CUDA_64BIT_ADDRESS EF_CUDA_ACCELERATORS EF_CUDA_SM90 EF_CUDA_VIRTUAL_SM(EF_CUDA_SM90)"
	.elftype	@"ET_EXEC"


//--------------------- .nv.info                  --------------------------
	.section	.nv.info,"",@"SHT_CUDA_INFO"
	.align	4


	//----- nvinfo : EIATTR_REGCOUNT
	.align		4
        /*0000*/ 	.byte	0x04, 0x2f
        /*0002*/ 	.short	(.L_3 - .L_2)
	.align		4
.L_2:
        /*0004*/ 	.word	index@(triton_poi_fused__native_batch_norm_legit_no_training_46)
        /*0008*/ 	.word	0x00000012


	//----- nvinfo : EIATTR_MIN_STACK_SIZE
	.align		4
.L_3:
        /*000c*/ 	.byte	0x04, 0x12
        /*000e*/ 	.short	(.L_5 - .L_4)
	.align		4
.L_4:
        /*0010*/ 	.word	index@(triton_poi_fused__native_batch_norm_legit_no_training_46)
        /*0014*/ 	.word	0x00000000


	//----- nvinfo : EIATTR_FRAME_SIZE
	.align		4
.L_5:
        /*0018*/ 	.byte	0x04, 0x11
        /*001a*/ 	.short	(.L_7 - .L_6)
	.align		4
.L_6:
        /*001c*/ 	.word	index@(triton_poi_fused__native_batch_norm_legit_no_training_46)
        /*0020*/ 	.word	0x00000000


	//----- nvinfo : EIATTR_MIN_STACK_SIZE
	.align		4
.L_7:
        /*0024*/ 	.byte	0x04, 0x12
        /*0026*/ 	.short	(.L_9 - .L_8)
	.align		4
.L_8:
        /*0028*/ 	.word	index@(triton_poi_fused__native_batch_norm_legit_no_training_46)
        /*002c*/ 	.word	0x00000000
.L_9:


//--------------------- .nv.info.triton_poi_fused__native_batch_norm_legit_no_training_46 --------------------------
	.section	.nv.info.triton_poi_fused__native_batch_norm_legit_no_training_46,"",@"SHT_CUDA_INFO"
	.sectionflags	@""
	.align	4


	//----- nvinfo : EIATTR_CUDA_API_VERSION
	.align		4
        /*0000*/ 	.byte	0x04, 0x37
        /*0002*/ 	.short	(.L_11 - .L_10)
.L_10:
        /*0004*/ 	.word	0x0000007c


	//----- nvinfo : EIATTR_KPARAM_INFO
	.align		4
.L_11:
        /*0008*/ 	.byte	0x04, 0x17
        /*000a*/ 	.short	(.L_13 - .L_12)
.L_12:
        /*000c*/ 	.word	0x00000000
        /*0010*/ 	.short	0x0006
        /*0012*/ 	.short	0x0030
        /*0014*/ 	.byte	0x00, 0xf0, 0x11, 0x00


	//----- nvinfo : EIATTR_KPARAM_INFO
	.align		4
.L_13:
        /*0018*/ 	.byte	0x04, 0x17
        /*001a*/ 	.short	(.L_15 - .L_14)
.L_14:
        /*001c*/ 	.word	0x00000000
        /*0020*/ 	.short	0x0005
        /*0022*/ 	.short	0x0028
        /*0024*/ 	.byte	0x00, 0xf4, 0x21, 0x00


	//----- nvinfo : EIATTR_KPARAM_INFO
	.align		4
.L_15:
        /*0028*/ 	.byte	0x04, 0x17
        /*002a*/ 	.short	(.L_17 - .L_16)
.L_16:
        /*002c*/ 	.word	0x00000000
        /*0030*/ 	.short	0x0004
        /*0032*/ 	.short	0x0020
        /*0034*/ 	.byte	0x00, 0xf4, 0x21, 0x00


	//----- nvinfo : EIATTR_KPARAM_INFO
	.align		4
.L_17:
        /*0038*/ 	.byte	0x04, 0x17
        /*003a*/ 	.short	(.L_19 - .L_18)
.L_18:
        /*003c*/ 	.word	0x00000000
        /*0040*/ 	.short	0x0003
        /*0042*/ 	.short	0x0018
        /*0044*/ 	.byte	0x00, 0xf4, 0x21, 0x00


	//----- nvinfo : EIATTR_KPARAM_INFO
	.align		4
.L_19:
        /*0048*/ 	.byte	0x04, 0x17
        /*004a*/ 	.short	(.L_21 - .L_20)
.L_20:
        /*004c*/ 	.word	0x00000000
        /*0050*/ 	.short	0x0002
        /*0052*/ 	.short	0x0010
        /*0054*/ 	.byte	0x00, 0xf4, 0x21, 0x00


	//----- nvinfo : EIATTR_KPARAM_INFO
	.align		4
.L_21:
        /*0058*/ 	.byte	0x04, 0x17
        /*005a*/ 	.short	(.L_23 - .L_22)
.L_22:
        /*005c*/ 	.word	0x00000000
        /*0060*/ 	.short	0x0001
        /*0062*/ 	.short	0x0008
        /*0064*/ 	.byte	0x00, 0xf4, 0x21, 0x00


	//----- nvinfo : EIATTR_KPARAM_INFO
	.align		4
.L_23:
        /*0068*/ 	.byte	0x04, 0x17
        /*006a*/ 	.short	(.L_25 - .L_24)
.L_24:
        /*006c*/ 	.word	0x00000000
        /*0070*/ 	.short	0x0000
        /*0072*/ 	.short	0x0000
        /*0074*/ 	.byte	0x00, 0xf4, 0x21, 0x00


	//----- nvinfo : EIATTR_SPARSE_MMA_MASK
	.align		4
.L_25:
        /*0078*/ 	.byte	0x03, 0x50
        /*007a*/ 	.short	0x0000


	//----- nvinfo : EIATTR_MAXREG_COUNT
	.align		4
        /*007c*/ 	.byte	0x03, 0x1b
        /*007e*/ 	.short	0x00ff


	//----- nvinfo : EIATTR_EXIT_INSTR_OFFSETS
	.align		4
        /*0080*/ 	.byte	0x04, 0x1c
        /*0082*/ 	.short	(.L_27 - .L_26)


	//   ....[0]....
.L_26:
        /*0084*/ 	.word	0x00000380


	//----- nvinfo : EIATTR_REQNTID
	.align		4
.L_27:
        /*0088*/ 	.byte	0x04, 0x10
        /*008a*/ 	.short	(.L_29 - .L_28)
.L_28:
        /*008c*/ 	.word	0x00000080
        /*0090*/ 	.word	0x00000001
        /*0094*/ 	.word	0x00000001


	//----- nvinfo : EIATTR_CBANK_PARAM_SIZE
	.align		4
.L_29:
        /*0098*/ 	.byte	0x03, 0x19
        /*009a*/ 	.short	0x0034


	//----- nvinfo : EIATTR_PARAM_CBANK
	.align		4
        /*009c*/ 	.byte	0x04, 0x0a
        /*009e*/ 	.short	(.L_31 - .L_30)
	.align		4
.L_30:
        /*00a0*/ 	.word	index@(.nv.constant0.triton_poi_fused__native_batch_norm_legit_no_training_46)
        /*00a4*/ 	.short	0x0210
        /*00a6*/ 	.short	0x0034


	//----- nvinfo : EIATTR_SW_WAR
	.align		4
.L_31:
        /*00a8*/ 	.byte	0x04, 0x36
        /*00aa*/ 	.short	(.L_33 - .L_32)
.L_32:
        /*00ac*/ 	.word	0x00000008
.L_33:


//--------------------- .nv.callgraph             --------------------------
	.section	.nv.callgraph,"",@"SHT_CUDA_CALLGRAPH"
	.align	4
	.sectionentsize	8
	.align		4
        /*0000*/ 	.word	0x00000000
	.align		4
        /*0004*/ 	.word	0xffffffff
	.align		4
        /*0008*/ 	.word	0x00000000
	.align		4
        /*000c*/ 	.word	0xfffffffe
	.align		4
        /*0010*/ 	.word	0x00000000
	.align		4
        /*0014*/ 	.word	0xfffffffd
	.align		4
        /*0018*/ 	.word	0x00000000
	.align		4
        /*001c*/ 	.word	0xfffffffc


//--------------------- .nv.constant4             --------------------------
	.section	.nv.constant4,"a",@progbits
	.align	8
	.align		8
.nv.constant4:
        /*0000*/ 	.dword	_$_str
	.align		8
        /*0008*/ 	.dword	_$_str_$_2


//--------------------- .text.triton_poi_fused__native_batch_norm_legit_no_training_46 --------------------------
	.section	.text.triton_poi_fused__native_batch_norm_legit_no_training_46,"ax",@progbits
	.align	128
        .global         triton_poi_fused__native_batch_norm_legit_no_training_46
        .type           triton_poi_fused__native_batch_norm_legit_no_training_46,@function
        .size           triton_poi_fused__native_batch_norm_legit_no_training_46,(.L_x_1 - triton_poi_fused__native_batch_norm_legit_no_training_46)
        .other          triton_poi_fused__native_batch_norm_legit_no_training_46,@"STO_CUDA_ENTRY STV_DEFAULT"
triton_poi_fused__native_batch_norm_legit_no_training_46:
.text.triton_poi_fused__native_batch_norm_legit_no_training_46:
[----:B------:R-:W-:Y:S01]  /*0000*/  LDC R1, c[0x0][0x28] ;  /* 0x00000a00ff017b82 */ /* 0x000fe20000000800 */
[----:B------:R-:W1:Y:S07]  /*0010*/  S2R R0, SR_TID.X ;  /* 0x0000000000007919 */ /* 0x000e6e0000002100 */
[----:B------:R-:W2:Y:S01]  /*0020*/  LDC.64 R2, c[0x0][0x220] ;  /* 0x00008800ff027b82 */ /* 0x000ea20000000a00 */
[----:B------:R-:W-:Y:S01]  /*0030*/  ULDC.64 UR4, c[0x0][0x208] ;  /* 0x0000820000047ab9 */ /* 0x000fe20000000a00 */
[----:B------:R-:W3:Y:S06]  /*0040*/  S2R R5, SR_CTAID.X ;  /* 0x0000000000057919 */ /* 0x000eec0000002500 */
[----:B------:R-:W4:Y:S08]  /*0050*/  LDC.64 R6, c[0x0][0x218] ;  /* 0x00008600ff067b82 */ /* 0x000f300000000a00 */
[----:B------:R-:W5:Y:S08]  /*0060*/  LDC.64 R8, c[0x0][0x228] ;  /* 0x00008a00ff087b82 */ /* 0x000f700000000a00 */
[----:B------:R-:W5:Y:S01]  /*0070*/  LDC.64 R10, c[0x0][0x230] ;  /* 0x00008c00ff0a7b82 */ /* 0x000f620000000a00 */
[----:B-1----:R-:W-:-:S04]  /*0080*/  SHF.L.U32 R0, R0, 0x1, RZ ;  /* 0x0000000100007819 */ /* 0x002fc800000006ff */
[----:B------:R-:W-:-:S04]  /*0090*/  LOP3.LUT R0, R0, 0xfe, RZ, 0xc0, !PT ;  /* 0x000000fe00007812 */ /* 0x000fc800078ec0ff */
[----:B---3--:R-:W-:-:S05]  /*00a0*/  LEA R0, R5, R0, 0x8 ;  /* 0x0000000005007211 */ /* 0x008fca00078e40ff */
[----:B------:R-:W-:-:S05]  /*00b0*/  IMAD.HI R4, R0, 0x2aaaaaab, RZ ;  /* 0x2aaaaaab00047827 */ /* 0x000fca00078e02ff */
[----:B------:R-:W-:-:S04]  /*00c0*/  SHF.R.U32.HI R5, RZ, 0x1f, R4 ;  /* 0x0000001fff057819 */ /* 0x000fc80000011604 */
[----:B------:R-:W-:-:S05]  /*00d0*/  LEA.HI R5, R4, R5, RZ, 0x17 ;  /* 0x0000000504057211 */ /* 0x000fca00078fb8ff */
[----:B------:R-:W-:Y:S02]  /*00e0*/  IMAD R13, R5, -0xc00, R0 ;  /* 0xfffff400050d7824 */ /* 0x000fe400078e0200 */
[----:B------:R-:W1:Y:S02]  /*00f0*/  LDC.64 R4, c[0x0][0x210] ;  /* 0x00008400ff047b82 */ /* 0x000e640000000a00 */
[----:B--2---:R-:W-:-:S06]  /*0100*/  IMAD.WIDE R2, R13, 0x4, R2 ;  /* 0x000000040d027825 */ /* 0x004fcc00078e0202 */
[----:B------:R-:W2:Y:S01]  /*0110*/  LDG.E.EL.64 R2, desc[UR4][R2.64] ;  /* 0x0000000402027981 */ /* 0x000ea2000c2e1b00 */
[----:B----4-:R-:W-:-:S06]  /*0120*/  IMAD.WIDE R6, R13, 0x4, R6 ;  /* 0x000000040d067825 */ /* 0x010fcc00078e0206 */
[----:B------:R-:W3:Y:S01]  /*0130*/  LDG.E.EL.64 R6, desc[UR4][R6.64] ;  /* 0x0000000406067981 */ /* 0x000ee2000c2e1b00 */
[----:B-1----:R-:W-:-:S06]  /*0140*/  IMAD.WIDE R4, R0, 0x4, R4 ;  /* 0x0000000400047825 */ /* 0x002fcc00078e0204 */
[----:B------:R-:W3:Y:S01]  /*0150*/  LDG.E.64 R4, desc[UR4][R4.64] ;  /* 0x0000000404047981 */ /* 0x000ee2000c1e1b00 */
[----:B-----5:R-:W-:-:S04]  /*0160*/  IMAD.WIDE R8, R13, 0x4, R8 ;  /* 0x000000040d087825 */ /* 0x020fc800078e0208 */
[----:B0-----:R-:W-:Y:S02]  /*0170*/  IMAD.WIDE R10, R13, 0x4, R10 ;  /* 0x000000040d0a7825 */ /* 0x001fe400078e020a */
[----:B------:R-:W4:Y:S04]  /*0180*/  LDG.E.EL.64 R8, desc[UR4][R8.64] ;  /* 0x0000000408087981 */ /* 0x000f28000c2e1b00 */
[----:B------:R-:W4:Y:S01]  /*0190*/  LDG.E.EL.64 R10, desc[UR4][R10.64] ;  /* 0x000000040a0a7981 */ /* 0x000f22000c2e1b00 */
[----:B------:R-:W-:Y:S01]  /*01a0*/  HFMA2.MMA R15, -RZ, RZ, 1.625, 0 ;  /* 0x3e800000ff0f7435 */ /* 0x000fe200000001ff */
[----:B--2---:R-:W-:Y:S01]  /*01b0*/  FADD R2, R2, 9.9999997473787516356e-06 ;  /* 0x3727c5ac02027421 */ /* 0x004fe20000000000 */
[----:B------:R-:W-:-:S03]  /*01c0*/  FADD R12, R3, 9.9999997473787516356e-06 ;  /* 0x3727c5ac030c7421 */ /* 0x000fc60000000000 */
[----:B------:R0:W1:Y:S08]  /*01d0*/  MUFU.SQRT R13, R2 ;  /* 0x00000002000d7308 */ /* 0x0000700000002000 */
[----:B------:R-:W2:Y:S01]  /*01e0*/  MUFU.SQRT R14, R12 ;  /* 0x0000000c000e7308 */ /* 0x000ea20000002000 */
[----:B0-----:R-:W0:Y:S01]  /*01f0*/  LDC.64 R2, c[0x0][0x238] ;  /* 0x00008e00ff027b82 */ /* 0x001e220000000a00 */
[----:B-1----:R-:W-:-:S02]  /*0200*/  FSETP.GT.AND P0, PT, R13, 8.50705917302346158658e+37, PT ;  /* 0x7e8000000d00780b */ /* 0x002fc40003f04000 */
[----:B------:R-:W-:Y:S02]  /*0210*/  FSETP.GEU.AND P2, PT, R13, 1.175494350822287508e-38, PT ;  /* 0x008000000d00780b */ /* 0x000fe40003f4e000 */
[C---:B--2---:R-:W-:Y:S02]  /*0220*/  FSETP.GT.AND P1, PT, R14.reuse, 8.50705917302346158658e+37, PT ;  /* 0x7e8000000e00780b */ /* 0x044fe40003f24000 */
[----:B------:R-:W-:-:S07]  /*0230*/  FSETP.GEU.AND P3, PT, R14, 1.175494350822287508e-38, PT ;  /* 0x008000000e00780b */ /* 0x000fce0003f6e000 */
[----:B------:R-:W-:-:S04]  /*0240*/  @P0 FMUL R13, R13, 0.25 ;  /* 0x3e8000000d0d0820 */ /* 0x000fc80000400000 */
[----:B------:R-:W-:Y:S01]  /*0250*/  @!P2 FMUL R13, R13, 16777216 ;  /* 0x4b8000000d0da820 */ /* 0x000fe20000400000 */
[----:B------:R-:W-:-:S04]  /*0260*/  @P1 FMUL R14, R14, 0.25 ;  /* 0x3e8000000e0e1820 */ /* 0x000fc80000400000 */
[----:B------:R-:W-:Y:S01]  /*0270*/  @!P3 FMUL R14, R14, 16777216 ;  /* 0x4b8000000e0eb820 */ /* 0x000fe20000400000 */
[----:B------:R-:W1:Y:S01]  /*0280*/  MUFU.RCP R13, R13 ;  /* 0x0000000d000d7308 */ /* 0x000e620000001000 */
[----:B------:R-:W-:-:S07]  /*0290*/  FSEL R12, R15, 1, P0 ;  /* 0x3f8000000f0c7808 */ /* 0x000fce0000000000 */
[----:B------:R-:W2:Y:S01]  /*02a0*/  MUFU.RCP R14, R14 ;  /* 0x0000000e000e7308 */ /* 0x000ea20000001000 */
[----:B------:R-:W-:Y:S01]  /*02b0*/  FSEL R15, R15, 1, P1 ;  /* 0x3f8000000f0f7808 */ /* 0x000fe20000800000 */
[----:B------:R-:W-:Y:S01]  /*02c0*/  @!P2 FMUL R12, R12, 16777216 ;  /* 0x4b8000000c0ca820 */ /* 0x000fe20000400000 */
[----:B---3--:R-:W-:-:S03]  /*02d0*/  FADD R4, R4, -R6 ;  /* 0x8000000604047221 */ /* 0x008fc60000000000 */
[----:B------:R-:W-:Y:S01]  /*02e0*/  @!P3 FMUL R15, R15, 16777216 ;  /* 0x4b8000000f0fb820 */ /* 0x000fe20000400000 */
[----:B------:R-:W-:Y:S01]  /*02f0*/  FADD R5, R5, -R7 ;  /* 0x8000000705057221 */ /* 0x000fe20000000000 */
[----:B-1----:R-:W-:Y:S02]  /*0300*/  FMUL R13, R13, R12 ;  /* 0x0000000c0d0d7220 */ /* 0x002fe40000400000 */
[----:B--2---:R-:W-:Y:S02]  /*0310*/  FMUL R6, R14, R15 ;  /* 0x0000000f0e067220 */ /* 0x004fe40000400000 */
[----:B------:R-:W-:Y:S02]  /*0320*/  FMUL R13, R4, R13 ;  /* 0x0000000d040d7220 */ /* 0x000fe40000400000 */
[----:B------:R-:W-:Y:S01]  /*0330*/  FMUL R6, R5, R6 ;  /* 0x0000000605067220 */ /* 0x000fe20000400000 */
[----:B0-----:R-:W-:-:S04]  /*0340*/  IMAD.WIDE R2, R0, 0x4, R2 ;  /* 0x0000000400027825 */ /* 0x001fc800078e0202 */
[----:B----4-:R-:W-:Y:S01]  /*0350*/  FFMA R8, R8, R13, R10 ;  /* 0x0000000d08087223 */ /* 0x010fe2000000000a */
[----:B------:R-:W-:-:S05]  /*0360*/  FFMA R9, R9, R6, R11 ;  /* 0x0000000609097223 */ /* 0x000fca000000000b */
[----:B------:R-:W-:Y:S01]  /*0370*/  STG.E.64 desc[UR4][R2.64], R8 ;  /* 0x0000000802007986 */ /* 0x000fe2000c101b04 */
[----:B------:R-:W-:Y:S05]  /*0380*/  EXIT ;  /* 0x000000000000794d */ /* 0x000fea0003800000 */
.L_x_0:
[----:B------:R-:W-:-:S00]  /*0390*/  BRA `(.L_x_0) ;  /* 0xfffffffc00fc7947 */ /* 0x000fc0000383ffff */
[----:B------:R-:W-:-:S00]  /*03a0*/  NOP ;  /* 0x0000000000007918 */ /* 0x000fc00000000000 */
        /* <DEDUP_REMOVED lines=13> */
.L_x_1:


//--------------------- .nv.global.init           --------------------------
	.section	.nv.global.init,"aw",@progbits
.nv.global.init:
	.type		_$_str,@object
	.size		_$_str,(_$_str_$_2 - _$_str)
_$_str:
        /*0000*/ 	.byte	0x5f, 0x5f, 0x43, 0x55, 0x44, 0x41, 0x5f, 0x46, 0x54, 0x5a, 0x00
	.type		_$_str_$_2,@object
	.size		_$_str_$_2,(.L_1 - _$_str_$_2)
_$_str_$_2:
        /*000b*/ 	.byte	0x5f, 0x5f, 0x43, 0x55, 0x44, 0x41, 0x5f, 0x50, 0x52, 0x45, 0x43, 0x5f, 0x53, 0x51, 0x52, 0x54
        /*001b*/ 	.byte	0x00
.L_1:


//--------------------- .nv.constant0.triton_poi_fused__native_batch_norm_legit_no_training_46 --------------------------
	.section	.nv.constant0.triton_poi_fused__native_batch_norm_legit_no_training_46,"a",@progbits
	.sectionflags	@""
	.align	4
.nv.constant0.triton_poi_fused__native_batch_norm_legit_no_training_46:
	.zero		580
